//
// Generated by NVIDIA NVVM Compiler
//
// Compiler Build ID: CL-36424714
// Cuda compilation tools, release 13.0, V13.0.88
// Based on NVVM 20.0.0
//

.version 9.0
.target sm_100
.address_size 64

	// .globl	_Z14sineActivationPfS_if
.global .align 4 .b8 __cudart_i2opi_f[24] = {65, 144, 67, 60, 153, 149, 98, 219, 192, 221, 52, 245, 209, 87, 39, 252, 41, 21, 68, 78, 110, 131, 249, 162};

.visible .entry _Z14sineActivationPfS_if(
	.param .u64 .ptr .align 1 _Z14sineActivationPfS_if_param_0,
	.param .u64 .ptr .align 1 _Z14sineActivationPfS_if_param_1,
	.param .u32 _Z14sineActivationPfS_if_param_2,
	.param .f32 _Z14sineActivationPfS_if_param_3
)
{
	.local .align 4 .b8 	__local_depot0[28];
	.reg .b64 	%SP;
	.reg .b64 	%SPL;
	.reg .pred 	%p<10>;
	.reg .b32 	%r<45>;
	.reg .b32 	%f<30>;
	.reg .b64 	%rd<29>;
	.reg .b64 	%fd<3>;

	mov.u64 	%SPL, __local_depot0;
	ld.param.u64 	%rd9, [_Z14sineActivationPfS_if_param_0];
	ld.param.u64 	%rd10, [_Z14sineActivationPfS_if_param_1];
	ld.param.u32 	%r16, [_Z14sineActivationPfS_if_param_2];
	ld.param.f32 	%f7, [_Z14sineActivationPfS_if_param_3];
	add.u64 	%rd1, %SPL, 0;
	mov.u32 	%r17, %ctaid.x;
	mov.u32 	%r18, %ntid.x;
	mov.u32 	%r19, %tid.x;
	mad.lo.s32 	%r1, %r17, %r18, %r19;
	setp.ge.s32 	%p1, %r1, %r16;
	@%p1 bra 	$L__BB0_10;
	cvta.to.global.u64 	%rd12, %rd10;
	mul.wide.s32 	%rd13, %r1, 4;
	add.s64 	%rd14, %rd12, %rd13;
	ld.global.f32 	%f8, [%rd14];
	mul.f32 	%f1, %f7, %f8;
	mul.f32 	%f9, %f1, 0f3F22F983;
	cvt.rni.s32.f32 	%r44, %f9;
	cvt.rn.f32.s32 	%f10, %r44;
	fma.rn.f32 	%f11, %f10, 0fBFC90FDA, %f1;
	fma.rn.f32 	%f12, %f10, 0fB3A22168, %f11;
	fma.rn.f32 	%f29, %f10, 0fA7C234C5, %f12;
	abs.f32 	%f3, %f1;
	setp.ltu.f32 	%p2, %f3, 0f47CE4780;
	@%p2 bra 	$L__BB0_9;
	setp.neu.f32 	%p3, %f3, 0f7F800000;
	@%p3 bra 	$L__BB0_4;
	mov.f32 	%f15, 0f00000000;
	mul.rn.f32 	%f29, %f1, %f15;
	mov.b32 	%r44, 0;
	bra.uni 	$L__BB0_9;
$L__BB0_4:
	mov.b32 	%r3, %f1;
	shl.b32 	%r21, %r3, 8;
	or.b32  	%r4, %r21, -2147483648;
	mov.b64 	%rd28, 0;
	mov.b32 	%r41, 0;
	mov.u64 	%rd26, __cudart_i2opi_f;
	mov.u64 	%rd27, %rd1;
$L__BB0_5:
	.pragma "nounroll";
	ld.global.nc.u32 	%r22, [%rd26];
	mad.wide.u32 	%rd17, %r22, %r4, %rd28;
	shr.u64 	%rd28, %rd17, 32;
	st.local.u32 	[%rd27], %rd17;
	add.s32 	%r41, %r41, 1;
	add.s64 	%rd27, %rd27, 4;
	add.s64 	%rd26, %rd26, 4;
	setp.ne.s32 	%p4, %r41, 6;
	@%p4 bra 	$L__BB0_5;
	shr.u32 	%r23, %r3, 23;
	st.local.u32 	[%rd1+24], %rd28;
	and.b32  	%r7, %r23, 31;
	and.b32  	%r24, %r23, 224;
	add.s32 	%r25, %r24, -128;
	shr.u32 	%r26, %r25, 5;
	mul.wide.u32 	%rd18, %r26, 4;
	sub.s64 	%rd8, %rd1, %rd18;
	ld.local.u32 	%r42, [%rd8+24];
	ld.local.u32 	%r43, [%rd8+20];
	setp.eq.s32 	%p5, %r7, 0;
	@%p5 bra 	$L__BB0_8;
	shf.l.wrap.b32 	%r42, %r43, %r42, %r7;
	ld.local.u32 	%r27, [%rd8+16];
	shf.l.wrap.b32 	%r43, %r27, %r43, %r7;
$L__BB0_8:
	shr.u32 	%r28, %r42, 30;
	shf.l.wrap.b32 	%r29, %r43, %r42, 2;
	shl.b32 	%r30, %r43, 2;
	shr.u32 	%r31, %r29, 31;
	add.s32 	%r32, %r31, %r28;
	neg.s32 	%r33, %r32;
	setp.lt.s32 	%p6, %r3, 0;
	selp.b32 	%r44, %r33, %r32, %p6;
	xor.b32  	%r34, %r29, %r3;
	shr.s32 	%r35, %r29, 31;
	xor.b32  	%r36, %r35, %r29;
	xor.b32  	%r37, %r35, %r30;
	cvt.u64.u32 	%rd19, %r36;
	shl.b64 	%rd20, %rd19, 32;
	cvt.u64.u32 	%rd21, %r37;
	or.b64  	%rd22, %rd20, %rd21;
	cvt.rn.f64.s64 	%fd1, %rd22;
	mul.f64 	%fd2, %fd1, 0d3BF921FB54442D19;
	cvt.rn.f32.f64 	%f13, %fd2;
	neg.f32 	%f14, %f13;
	setp.lt.s32 	%p7, %r34, 0;
	selp.f32 	%f29, %f14, %f13, %p7;
$L__BB0_9:
	mul.rn.f32 	%f16, %f29, %f29;
	and.b32  	%r39, %r44, 1;
	setp.eq.b32 	%p8, %r39, 1;
	selp.f32 	%f17, 0f3F800000, %f29, %p8;
	fma.rn.f32 	%f18, %f16, %f17, 0f00000000;
	fma.rn.f32 	%f19, %f16, 0f37CBAC00, 0fBAB607ED;
	selp.f32 	%f20, %f19, 0fB94D4153, %p8;
	selp.f32 	%f21, 0f3D2AAABB, 0f3C0885E4, %p8;
	fma.rn.f32 	%f22, %f20, %f16, %f21;
	selp.f32 	%f23, 0fBEFFFFFF, 0fBE2AAAA8, %p8;
	fma.rn.f32 	%f24, %f22, %f16, %f23;
	fma.rn.f32 	%f25, %f24, %f18, %f17;
	and.b32  	%r40, %r44, 2;
	setp.eq.s32 	%p9, %r40, 0;
	mov.f32 	%f26, 0f00000000;
	sub.f32 	%f27, %f26, %f25;
	selp.f32 	%f28, %f25, %f27, %p9;
	cvta.to.global.u64 	%rd23, %rd9;
	add.s64 	%rd25, %rd23, %rd13;
	st.global.f32 	[%rd25], %f28;
$L__BB0_10:
	ret;

}


// ===== COMPILED SASS (sm_100) =====

	.target	sm_100

	.elftype	@"ET_EXEC"


//--------------------- .note.nv.tkinfo           --------------------------
	.section	.note.nv.tkinfo,"",@"SHT_NOTE"
	.sectionflags	@"SHF_NOTE_NV_TKINFO"
	.tkinfo
        /*0018*/ 	.word	0x00000002
        /*0030*/ 	.string	""
        /*0030*/ 	.string	"ptxas"
        /*0030*/ 	.string	"Cuda compilation tools, release 13.0, V13.0.88"
        /*0030*/ 	.string	"Build cuda_13.0.r13.0/compiler.36424714_0"
        /*0030*/ 	.string	"-arch sm_100 -m 64 "



//--------------------- .note.nv.cuinfo           --------------------------
	.section	.note.nv.cuinfo,"",@"SHT_NOTE"
	.sectionflags	@"SHF_NOTE_NV_CUINFO"
        /*0018*/ 	.short	0x0002
        /*001a*/ 	.short	0x0064
        /*001c*/ 	.short	0x0082
	.zero		2


//--------------------- .nv.info                  --------------------------
	.section	.nv.info,"",@"SHT_CUDA_INFO"
	.align	4


	//----- nvinfo : EIATTR_REGCOUNT
	.align		4
        /*0000*/ 	.byte	0x04, 0x2f
        /*0002*/ 	.short	(.L_2 - .L_1)
	.align		4
.L_1:
        /*0004*/ 	.word	index@(_Z14sineActivationPfS_if)
        /*0008*/ 	.word	0x00000012


	//----- nvinfo : EIATTR_FRAME_SIZE
	.align		4
.L_2:
        /*000c*/ 	.byte	0x04, 0x11
        /*000e*/ 	.short	(.L_4 - .L_3)
	.align		4
.L_3:
        /*0010*/ 	.word	index@(_Z14sineActivationPfS_if)
        /*0014*/ 	.word	0x00000000


	//----- nvinfo : EIATTR_MIN_STACK_SIZE
	.align		4
.L_4:
        /*0018*/ 	.byte	0x04, 0x12
        /*001a*/ 	.short	(.L_6 - .L_5)
	.align		4
.L_5:
        /*001c*/ 	.word	index@(_Z14sineActivationPfS_if)
        /*0020*/ 	.word	0x00000000
.L_6:


//--------------------- .nv.compat                --------------------------
	.section	.nv.compat,"",@"SHT_CUDA_COMPAT_INFO"
	.align	4
        /*0000*/ 	.byte	0x02, 0x09, 0x00, 0x00, 0x02, 0x02, 0x01, 0x00, 0x02, 0x05, 0x05, 0x00, 0x03, 0x07, 0x01, 0x01
        /*0010*/ 	.byte	0x02, 0x03, 0x00, 0x00, 0x02, 0x06, 0x01, 0x00, 0x04, 0x0b, 0x08, 0x00, 0x01, 0x00, 0x00, 0x00
        /*0020*/ 	.byte	0x00, 0x00, 0x00, 0x00


//--------------------- .nv.info._Z14sineActivationPfS_if --------------------------
	.section	.nv.info._Z14sineActivationPfS_if,"",@"SHT_CUDA_INFO"
	.sectionflags	@""
	.align	4


	//----- nvinfo : EIATTR_CUDA_API_VERSION
	.align		4
        /*0000*/ 	.byte	0x04, 0x37
        /*0002*/ 	.short	(.L_8 - .L_7)
.L_7:
        /*0004*/ 	.word	0x00000082


	//----- nvinfo : EIATTR_KPARAM_INFO
	.align		4
.L_8:
        /*0008*/ 	.byte	0x04, 0x17
        /*000a*/ 	.short	(.L_10 - .L_9)
.L_9:
        /*000c*/ 	.word	0x00000000
        /*0010*/ 	.short	0x0003
        /*0012*/ 	.short	0x0014
        /*0014*/ 	.byte	0x00, 0xf0, 0x11, 0x00


	//----- nvinfo : EIATTR_KPARAM_INFO
	.align		4
.L_10:
        /*0018*/ 	.byte	0x04, 0x17
        /*001a*/ 	.short	(.L_12 - .L_11)
.L_11:
        /*001c*/ 	.word	0x00000000
        /*0020*/ 	.short	0x0002
        /*0022*/ 	.short	0x0010
        /*0024*/ 	.byte	0x00, 0xf0, 0x11, 0x00


	//----- nvinfo : EIATTR_KPARAM_INFO
	.align		4
.L_12:
        /*0028*/ 	.byte	0x04, 0x17
        /*002a*/ 	.short	(.L_14 - .L_13)
.L_13:
        /*002c*/ 	.word	0x00000000
        /*0030*/ 	.short	0x0001
        /*0032*/ 	.short	0x0008
        /*0034*/ 	.byte	0x00, 0xf5, 0x21, 0x00


	//----- nvinfo : EIATTR_KPARAM_INFO
	.align		4
.L_14:
        /*0038*/ 	.byte	0x04, 0x17
        /*003a*/ 	.short	(.L_16 - .L_15)
.L_15:
        /*003c*/ 	.word	0x00000000
        /*0040*/ 	.short	0x0000
        /*0042*/ 	.short	0x0000
        /*0044*/ 	.byte	0x00, 0xf5, 0x21, 0x00


	//----- nvinfo : EIATTR_SPARSE_MMA_MASK
	.align		4
.L_16:
        /*0048*/ 	.byte	0x03, 0x50
        /*004a*/ 	.short	0x0000


	//----- nvinfo : EIATTR_MAXREG_COUNT
	.align		4
        /*004c*/ 	.byte	0x03, 0x1b
        /*004e*/ 	.short	0x00ff


	//----- nvinfo : EIATTR_MERCURY_ISA_VERSION
	.align		4
        /*0050*/ 	.byte	0x03, 0x5f
        /*0052*/ 	.short	0x0101


	//----- nvinfo : EIATTR_VRC_CTA_INIT_COUNT
	.align		4
        /*0054*/ 	.byte	0x02, 0x4a
	.zero		1
	.zero		1


	//----- nvinfo : EIATTR_EXIT_INSTR_OFFSETS
	.align		4
        /*0058*/ 	.byte	0x04, 0x1c
        /*005a*/ 	.short	(.L_18 - .L_17)


	//   ....[0]....
.L_17:
        /*005c*/ 	.word	0x00000070


	//   ....[1]....
        /*0060*/ 	.word	0x000008c0


	//----- nvinfo : EIATTR_CRS_STACK_SIZE
	.align		4
.L_18:
        /*0064*/ 	.byte	0x04, 0x1e
        /*0066*/ 	.short	(.L_20 - .L_19)
.L_19:
        /*0068*/ 	.word	0x00000000


	//----- nvinfo : EIATTR_CBANK_PARAM_SIZE
	.align		4
.L_20:
        /*006c*/ 	.byte	0x03, 0x19
        /*006e*/ 	.short	0x0018


	//----- nvinfo : EIATTR_PARAM_CBANK
	.align		4
        /*0070*/ 	.byte	0x04, 0x0a
        /*0072*/ 	.short	(.L_22 - .L_21)
	.align		4
.L_21:
        /*0074*/ 	.word	index@(.nv.constant0._Z14sineActivationPfS_if)
        /*0078*/ 	.short	0x0380
        /*007a*/ 	.short	0x0018


	//----- nvinfo : EIATTR_SW_WAR
	.align		4
.L_22:
        /*007c*/ 	.byte	0x04, 0x36
        /*007e*/ 	.short	(.L_24 - .L_23)
.L_23:
        /*0080*/ 	.word	0x00000008
.L_24:


//--------------------- .nv.callgraph             --------------------------
	.section	.nv.callgraph,"",@"SHT_CUDA_CALLGRAPH"
	.align	4
	.sectionentsize	8
	.align		4
        /*0000*/ 	.word	0x00000000
	.align		4
        /*0004*/ 	.word	0xffffffff
	.align		4
        /*0008*/ 	.word	0x00000000
	.align		4
        /*000c*/ 	.word	0xfffffffe
	.align		4
        /*0010*/ 	.word	0x00000000
	.align		4
        /*0014*/ 	.word	0xfffffffd
	.align		4
        /*0018*/ 	.word	0x00000000
	.align		4
        /*001c*/ 	.word	0xfffffffc


//--------------------- .nv.constant4             --------------------------
	.section	.nv.constant4,"a",@progbits
	.align	8
	.align		8
.nv.constant4:
        /*0000*/ 	.dword	__cudart_i2opi_f


//--------------------- .text._Z14sineActivationPfS_if --------------------------
	.section	.text._Z14sineActivationPfS_if,"ax",@progbits
	.align	128
        .global         _Z14sineActivationPfS_if
        .type           _Z14sineActivationPfS_if,@function
        .size           _Z14sineActivationPfS_if,(.L_x_6 - _Z14sineActivationPfS_if)
        .other          _Z14sineActivationPfS_if,@"STO_CUDA_ENTRY STV_DEFAULT"
_Z14sineActivationPfS_if:
.text._Z14sineActivationPfS_if:
[----:B------:R-:W-:Y:S01]  /*0000*/  LDC R1, c[0x0][0x37c] ;  /* 0x0000df00ff017b82 */ /* 0x000fe20000000800 */
[----:B------:R-:W0:Y:S07]  /*0010*/  S2R R3, SR_TID.X ;  /* 0x0000000000037919 */ /* 0x000e2e0000002100 */
[----:B------:R-:W0:Y:S01]  /*0020*/  S2UR UR4, SR_CTAID.X ;  /* 0x00000000000479c3 */ /* 0x000e220000002500 */
[----:B------:R-:W1:Y:S07]  /*0030*/  LDCU UR5, c[0x0][0x390] ;  /* 0x00007200ff0577ac */ /* 0x000e6e0008000800 */
[----:B------:R-:W0:Y:S02]  /*0040*/  LDC R2, c[0x0][0x360] ;  /* 0x0000d800ff027b82 */ /* 0x000e240000000800 */
[----:B0-----:R-:W-:-:S05]  /*0050*/  IMAD R2, R2, UR4, R3 ;  /* 0x0000000402027c24 */ /* 0x001fca000f8e0203 */
[----:B-1----:R-:W-:-:S13]  /*0060*/  ISETP.GE.AND P0, PT, R2, UR5, PT ;  /* 0x0000000502007c0c */ /* 0x002fda000bf06270 */
[----:B------:R-:W-:Y:S05]  /*0070*/  @P0 EXIT ;  /* 0x000000000000094d */ /* 0x000fea0003800000 */
[----:B------:R-:W0:Y:S01]  /*0080*/  LDC.64 R4, c[0x0][0x388] ;  /* 0x0000e200ff047b82 */ /* 0x000e220000000a00 */
[----:B------:R-:W1:Y:S01]  /*0090*/  LDCU.64 UR6, c[0x0][0x358] ;  /* 0x00006b00ff0677ac */ /* 0x000e620008000a00 */
[----:B------:R-:W2:Y:S01]  /*00a0*/  LDCU UR4, c[0x0][0x394] ;  /* 0x00007280ff0477ac */ /* 0x000ea20008000800 */
[----:B0-----:R-:W-:-:S05]  /*00b0*/  IMAD.WIDE R4, R2, 0x4, R4 ;  /* 0x0000000402047825 */ /* 0x001fca00078e0204 */
[----:B-1----:R-:W2:Y:S01]  /*00c0*/  LDG.E R0, desc[UR6][R4.64] ;  /* 0x0000000604007981 */ /* 0x002ea2000c1e1900 */
[----:B------:R-:W-:Y:S01]  /*00d0*/  BSSY.RECONVERGENT B0, `(.L_x_0) ;  /* 0x000006a000007945 */ /* 0x000fe20003800200 */
[----:B--2---:R-:W-:-:S04]  /*00e0*/  FMUL R0, R0, UR4 ;  /* 0x0000000400007c20 */ /* 0x004fc80008400000 */
[C---:B------:R-:W-:Y:S01]  /*00f0*/  FMUL R3, R0.reuse, 0.63661974668502807617 ;  /* 0x3f22f98300037820 */ /* 0x040fe20000400000 */
[----:B------:R-:W-:-:S05]  /*0100*/  FSETP.GE.AND P0, PT, |R0|, 105615, PT ;  /* 0x47ce47800000780b */ /* 0x000fca0003f06200 */
[----:B------:R-:W0:Y:S02]  /*0110*/  F2I.NTZ R3, R3 ;  /* 0x0000000300037305 */ /* 0x000e240000203100 */
[----:B0-----:R-:W-:-:S05]  /*0120*/  I2FP.F32.S32 R7, R3 ;  /* 0x0000000300077245 */ /* 0x001fca0000201400 */
[----:B------:R-:W-:-:S04]  /*0130*/  FFMA R6, R7, -1.5707962512969970703, R0 ;  /* 0xbfc90fda07067823 */ /* 0x000fc80000000000 */
[----:B------:R-:W-:-:S04]  /*0140*/  FFMA R6, R7, -7.5497894158615963534e-08, R6 ;  /* 0xb3a2216807067823 */ /* 0x000fc80000000006 */
[----:B------:R-:W-:Y:S01]  /*0150*/  FFMA R6, R7, -5.3903029534742383927e-15, R6 ;  /* 0xa7c234c507067823 */ /* 0x000fe20000000006 */
[----:B------:R-:W-:Y:S06]  /*0160*/  @!P0 BRA `(.L_x_1) ;  /* 0x0000000400808947 */ /* 0x000fec0003800000 */
[----:B------:R-:W-:-:S13]  /*0170*/  FSETP.NEU.AND P0, PT, |R0|, +INF , PT ;  /* 0x7f8000000000780b */ /* 0x000fda0003f0d200 */
[----:B------:R-:W-:Y:S01]  /*0180*/  @!P0 FMUL R6, RZ, R0 ;  /* 0x00000000ff068220 */ /* 0x000fe20000400000 */
[----:B------:R-:W-:Y:S01]  /*0190*/  @!P0 IMAD.MOV.U32 R3, RZ, RZ, RZ ;  /* 0x000000ffff038224 */ /* 0x000fe200078e00ff */
[----:B------:R-:W-:Y:S06]  /*01a0*/  @!P0 BRA `(.L_x_1) ;  /* 0x0000000400708947 */ /* 0x000fec0003800000 */
[----:B------:R-:W-:Y:S01]  /*01b0*/  IMAD.SHL.U32 R3, R0, 0x100, RZ ;  /* 0x0000010000037824 */ /* 0x000fe200078e00ff */
[----:B------:R-:W0:Y:S01]  /*01c0*/  LDCU.64 UR8, c[0x4][URZ] ;  /* 0x01000000ff0877ac */ /* 0x000e220008000a00 */
[----:B------:R-:W-:Y:S02]  /*01d0*/  IMAD.MOV.U32 R11, RZ, RZ, RZ ;  /* 0x000000ffff0b7224 */ /* 0x000fe400078e00ff */
[----:B------:R-:W-:Y:S01]  /*01e0*/  IMAD.MOV.U32 R8, RZ, RZ, RZ ;  /* 0x000000ffff087224 */ /* 0x000fe200078e00ff */
[----:B------:R-:W-:Y:S01]  /*01f0*/  LOP3.LUT R3, R3, 0x80000000, RZ, 0xfc, !PT ;  /* 0x8000000003037812 */ /* 0x000fe200078efcff */
[----:B------:R-:W-:Y:S01]  /*0200*/  UMOV UR5, URZ ;  /* 0x000000ff00057c82 */ /* 0x000fe20008000000 */
[----:B------:R-:W-:-:S05]  /*0210*/  UMOV UR4, URZ ;  /* 0x000000ff00047c82 */ /* 0x000fca0008000000 */
.L_x_2:
[----:B0-----:R-:W-:Y:S01]  /*0220*/  IMAD.U32 R6, RZ, RZ, UR8 ;  /* 0x00000008ff067e24 */ /* 0x001fe2000f8e00ff */
[----:B------:R-:W-:-:S05]  /*0230*/  MOV R7, UR9 ;  /* 0x0000000900077c02 */ /* 0x000fca0008000f00 */
[----:B------:R-:W2:Y:S01]  /*0240*/  LDG.E.CONSTANT R4, desc[UR6][R6.64] ;  /* 0x0000000606047981 */ /* 0x000ea2000c1e9900 */
[----:B------:R-:W-:Y:S01]  /*0250*/  UIADD3 UR4, UPT, UPT, UR4, 0x1, URZ ;  /* 0x0000000104047890 */ /* 0x000fe2000fffe0ff */
[C---:B------:R-:W-:Y:S01]  /*0260*/  ISETP.EQ.AND P0, PT, R8.reuse, RZ, PT ;  /* 0x000000ff0800720c */ /* 0x040fe20003f02270 */
[----:B------:R-:W-:Y:S01]  /*0270*/  UIADD3 UR8, UP1, UPT, UR8, 0x4, URZ ;  /* 0x0000000408087890 */ /* 0x000fe2000ff3e0ff */
[C---:B------:R-:W-:Y:S01]  /*0280*/  ISETP.EQ.AND P1, PT, R8.reuse, 0x4, PT ;  /* 0x000000040800780c */ /* 0x040fe20003f22270 */
[----:B------:R-:W-:Y:S01]  /*0290*/  UISETP.NE.AND UP0, UPT, UR4, 0x6, UPT ;  /* 0x000000060400788c */ /* 0x000fe2000bf05270 */
[C---:B------:R-:W-:Y:S01]  /*02a0*/  ISETP.EQ.AND P2, PT, R8.reuse, 0x8, PT ;  /* 0x000000080800780c */ /* 0x040fe20003f42270 */
[----:B------:R-:W-:Y:S01]  /*02b0*/  UIADD3.X UR9, UPT, UPT, URZ, UR9, URZ, UP1, !UPT ;  /* 0x00000009ff097290 */ /* 0x000fe20008ffe4ff */
[C---:B------:R-:W-:Y:S02]  /*02c0*/  ISETP.EQ.AND P3, PT, R8.reuse, 0xc, PT ;  /* 0x0000000c0800780c */ /* 0x040fe40003f62270 */
[----:B------:R-:W-:-:S02]  /*02d0*/  ISETP.EQ.AND P4, PT, R8, 0x10, PT ;  /* 0x000000100800780c */ /* 0x000fc40003f82270 */
[C---:B------:R-:W-:Y:S01]  /*02e0*/  ISETP.EQ.AND P5, PT, R8.reuse, 0x14, PT ;  /* 0x000000140800780c */ /* 0x040fe20003fa2270 */
[----:B------:R-:W-:Y:S02]  /*02f0*/  VIADD R8, R8, 0x4 ;  /* 0x0000000408087836 */ /* 0x000fe40000000000 */
[----:B--2---:R-:W-:-:S03]  /*0300*/  IMAD.WIDE.U32 R4, R4, R3, RZ ;  /* 0x0000000304047225 */ /* 0x004fc600078e00ff */
[----:B------:R-:W-:-:S04]  /*0310*/  IADD3 R4, P6, PT, R4, R11, RZ ;  /* 0x0000000b04047210 */ /* 0x000fc80007fde0ff */
[----:B------:R-:W-:Y:S01]  /*0320*/  IADD3.X R11, PT, PT, R5, UR5, RZ, P6, !PT ;  /* 0x00000005050b7c10 */ /* 0x000fe2000b7fe4ff */
[--C-:B------:R-:W-:Y:S01]  /*0330*/  @P0 IMAD.MOV.U32 R9, RZ, RZ, R4.reuse ;  /* 0x000000ffff090224 */ /* 0x100fe200078e0004 */
[----:B------:R-:W-:Y:S01]  /*0340*/  @P4 MOV R14, R4 ;  /* 0x00000004000e4202 */ /* 0x000fe20000000f00 */
[--C-:B------:R-:W-:Y:S02]  /*0350*/  @P1 IMAD.MOV.U32 R10, RZ, RZ, R4.reuse ;  /* 0x000000ffff0a1224 */ /* 0x100fe400078e0004 */
[--C-:B------:R-:W-:Y:S02]  /*0360*/  @P2 IMAD.MOV.U32 R12, RZ, RZ, R4.reuse ;  /* 0x000000ffff0c2224 */ /* 0x100fe400078e0004 */
[--C-:B------:R-:W-:Y:S02]  /*0370*/  @P3 IMAD.MOV.U32 R13, RZ, RZ, R4.reuse ;  /* 0x000000ffff0d3224 */ /* 0x100fe400078e0004 */
[----:B------:R-:W-:Y:S01]  /*0380*/  @P5 IMAD.MOV.U32 R15, RZ, RZ, R4 ;  /* 0x000000ffff0f5224 */ /* 0x000fe200078e0004 */
[----:B------:R-:W-:Y:S06]  /*0390*/  BRA.U UP0, `(.L_x_2) ;  /* 0xfffffffd00a07547 */ /* 0x000fec000b83ffff */
[----:B------:R-:W-:Y:S01]  /*03a0*/  SHF.R.U32.HI R3, RZ, 0x17, R0 ;  /* 0x00000017ff037819 */ /* 0x000fe20000011600 */
[----:B------:R-:W-:Y:S03]  /*03b0*/  BSSY.RECONVERGENT B1, `(.L_x_3) ;  /* 0x0000029000017945 */ /* 0x000fe60003800200 */
[C---:B------:R-:W-:Y:S02]  /*03c0*/  LOP3.LUT R4, R3.reuse, 0xe0, RZ, 0xc0, !PT ;  /* 0x000000e003047812 */ /* 0x040fe400078ec0ff */
[----:B------:R-:W-:-:S03]  /*03d0*/  LOP3.LUT P6, RZ, R3, 0x1f, RZ, 0xc0, !PT ;  /* 0x0000001f03ff7812 */ /* 0x000fc600078cc0ff */
[----:B------:R-:W-:-:S05]  /*03e0*/  VIADD R4, R4, 0xffffff80 ;  /* 0xffffff8004047836 */ /* 0x000fca0000000000 */
[----:B------:R-:W-:-:S05]  /*03f0*/  SHF.R.U32.HI R4, RZ, 0x5, R4 ;  /* 0x00000005ff047819 */ /* 0x000fca0000011604 */
[----:B------:R-:W-:-:S05]  /*0400*/  IMAD.U32 R6, R4, -0x4, RZ ;  /* 0xfffffffc04067824 */ /* 0x000fca00078e00ff */
[C---:B------:R-:W-:Y:S02]  /*0410*/  ISETP.EQ.AND P3, PT, R6.reuse, -0x18, PT ;  /* 0xffffffe80600780c */ /* 0x040fe40003f62270 */
[C---:B------:R-:W-:Y:S02]  /*0420*/  ISETP.EQ.AND P4, PT, R6.reuse, -0x14, PT ;  /* 0xffffffec0600780c */ /* 0x040fe40003f82270 */
[C---:B------:R-:W-:Y:S02]  /*0430*/  ISETP.EQ.AND P2, PT, R6.reuse, -0x10, PT ;  /* 0xfffffff00600780c */ /* 0x040fe40003f42270 */
[C---:B------:R-:W-:Y:S02]  /*0440*/  ISETP.EQ.AND P1, PT, R6.reuse, -0xc, PT ;  /* 0xfffffff40600780c */ /* 0x040fe40003f22270 */
[C---:B------:R-:W-:Y:S02]  /*0450*/  ISETP.EQ.AND P0, PT, R6.reuse, -0x8, PT ;  /* 0xfffffff80600780c */ /* 0x040fe40003f02270 */
[----:B------:R-:W-:-:S03]  /*0460*/  ISETP.EQ.AND P5, PT, R6, RZ, PT ;  /* 0x000000ff0600720c */ /* 0x000fc60003fa2270 */
[----:B------:R-:W-:Y:S02]  /*0470*/  @P3 MOV R4, R9 ;  /* 0x0000000900043202 */ /* 0x000fe40000000f00 */
[C---:B------:R-:W-:Y:S01]  /*0480*/  ISETP.EQ.AND P3, PT, R6.reuse, -0x4, PT ;  /* 0xfffffffc0600780c */ /* 0x040fe20003f62270 */
[----:B------:R-:W-:Y:S02]  /*0490*/  @P4 IMAD.MOV.U32 R5, RZ, RZ, R9 ;  /* 0x000000ffff054224 */ /* 0x000fe400078e0009 */
[----:B------:R-:W-:Y:S01]  /*04a0*/  @P4 IMAD.MOV.U32 R4, RZ, RZ, R10 ;  /* 0x000000ffff044224 */ /* 0x000fe200078e000a */
[----:B------:R-:W-:Y:S01]  /*04b0*/  ISETP.EQ.AND P4, PT, R6, 0x4, PT ;  /* 0x000000040600780c */ /* 0x000fe20003f82270 */
[----:B------:R-:W-:Y:S02]  /*04c0*/  @P2 IMAD.MOV.U32 R4, RZ, RZ, R12 ;  /* 0x000000ffff042224 */ /* 0x000fe400078e000c */
[----:B------:R-:W-:Y:S02]  /*04d0*/  @P1 IMAD.MOV.U32 R4, RZ, RZ, R13 ;  /* 0x000000ffff041224 */ /* 0x000fe400078e000d */
[----:B------:R-:W-:-:S02]  /*04e0*/  @P0 IMAD.MOV.U32 R4, RZ, RZ, R14 ;  /* 0x000000ffff040224 */ /* 0x000fc400078e000e */
[----:B------:R-:W-:Y:S01]  /*04f0*/  @P2 IMAD.MOV.U32 R5, RZ, RZ, R10 ;  /* 0x000000ffff052224 */ /* 0x000fe200078e000a */
[----:B------:R-:W-:Y:S01]  /*0500*/  @P1 MOV R5, R12 ;  /* 0x0000000c00051202 */ /* 0x000fe20000000f00 */
[----:B------:R-:W-:Y:S01]  /*0510*/  @P0 IMAD.MOV.U32 R5, RZ, RZ, R13 ;  /* 0x000000ffff050224 */ /* 0x000fe200078e000d */
[----:B------:R-:W-:Y:S01]  /*0520*/  @P3 MOV R4, R15 ;  /* 0x0000000f00043202 */ /* 0x000fe20000000f00 */
[----:B------:R-:W-:Y:S02]  /*0530*/  @P5 IMAD.MOV.U32 R4, RZ, RZ, R11 ;  /* 0x000000ffff045224 */ /* 0x000fe400078e000b */
[----:B------:R-:W-:Y:S02]  /*0540*/  @P3 IMAD.MOV.U32 R5, RZ, RZ, R14 ;  /* 0x000000ffff053224 */ /* 0x000fe400078e000e */
[----:B------:R-:W-:Y:S02]  /*0550*/  @P5 IMAD.MOV.U32 R5, RZ, RZ, R15 ;  /* 0x000000ffff055224 */ /* 0x000fe400078e000f */
[----:B------:R-:W-:-:S02]  /*0560*/  @P4 IMAD.MOV.U32 R5, RZ, RZ, R11 ;  /* 0x000000ffff054224 */ /* 0x000fc400078e000b */
[----:B------:R-:W-:Y:S01]  /*0570*/  IMAD.MOV.U32 R8, RZ, RZ, R4 ;  /* 0x000000ffff087224 */ /* 0x000fe200078e0004 */
[----:B------:R-:W-:Y:S06]  /*0580*/  @!P6 BRA `(.L_x_4) ;  /* 0x00000000002ce947 */ /* 0x000fec0003800000 */
[----:B------:R-:W-:Y:S01]  /*0590*/  @P2 MOV R4, R9 ;  /* 0x0000000900042202 */ /* 0x000fe20000000f00 */
[----:B------:R-:W-:Y:S01]  /*05a0*/  @P1 IMAD.MOV.U32 R4, RZ, RZ, R10 ;  /* 0x000000ffff041224 */ /* 0x000fe200078e000a */
[----:B------:R-:W-:Y:S01]  /*05b0*/  LOP3.LUT R3, R3, 0x1f, RZ, 0xc0, !PT ;  /* 0x0000001f03037812 */ /* 0x000fe200078ec0ff */
[----:B------:R-:W-:Y:S01]  /*05c0*/  @P0 IMAD.MOV.U32 R4, RZ, RZ, R12 ;  /* 0x000000ffff040224 */ /* 0x000fe200078e000c */
[----:B------:R-:W-:Y:S01]  /*05d0*/  ISETP.EQ.AND P0, PT, R6, 0x8, PT ;  /* 0x000000080600780c */ /* 0x000fe20003f02270 */
[----:B------:R-:W-:Y:S01]  /*05e0*/  @P3 IMAD.MOV.U32 R4, RZ, RZ, R13 ;  /* 0x000000ffff043224 */ /* 0x000fe200078e000d */
[----:B------:R-:W-:Y:S01]  /*05f0*/  SHF.L.W.U32.HI R8, R5, R3, R8 ;  /* 0x0000000305087219 */ /* 0x000fe20000010e08 */
[----:B------:R-:W-:Y:S01]  /*0600*/  @P5 IMAD.MOV.U32 R4, RZ, RZ, R14 ;  /* 0x000000ffff045224 */ /* 0x000fe200078e000e */
[----:B------:R-:W-:-:S09]  /*0610*/  @P4 MOV R4, R15 ;  /* 0x0000000f00044202 */ /* 0x000fd20000000f00 */
[----:B------:R-:W-:-:S05]  /*0620*/  @P0 IMAD.MOV.U32 R4, RZ, RZ, R11 ;  /* 0x000000ffff040224 */ /* 0x000fca00078e000b */
[----:B------:R-:W-:-:S07]  /*0630*/  SHF.L.W.U32.HI R5, R4, R3, R5 ;  /* 0x0000000304057219 */ /* 0x000fce0000010e05 */
.L_x_4:
[----:B------:R-:W-:Y:S05]  /*0640*/  BSYNC.RECONVERGENT B1 ;  /* 0x0000000000017941 */ /* 0x000fea0003800200 */
.L_x_3:
[C---:B------:R-:W-:Y:S01]  /*0650*/  SHF.L.W.U32.HI R9, R5.reuse, 0x2, R8 ;  /* 0x0000000205097819 */ /* 0x040fe20000010e08 */
[----:B------:R-:W-:Y:S01]  /*0660*/  IMAD.SHL.U32 R5, R5, 0x4, RZ ;  /* 0x0000000405057824 */ /* 0x000fe200078e00ff */
[----:B------:R-:W-:Y:S01]  /*0670*/  UMOV UR4, 0x54442d19 ;  /* 0x54442d1900047882 */ /* 0x000fe20000000000 */
[----:B------:R-:W-:Y:S01]  /*0680*/  UMOV UR5, 0x3bf921fb ;  /* 0x3bf921fb00057882 */ /* 0x000fe20000000000 */
[----:B------:R-:W-:Y:S02]  /*0690*/  SHF.R.S32.HI R4, RZ, 0x1f, R9 ;  /* 0x0000001fff047819 */ /* 0x000fe40000011409 */
[----:B------:R-:W-:Y:S02]  /*06a0*/  ISETP.GE.AND P0, PT, R0, RZ, PT ;  /* 0x000000ff0000720c */ /* 0x000fe40003f06270 */
[C---:B------:R-:W-:Y:S02]  /*06b0*/  LOP3.LUT R6, R4.reuse, R5, RZ, 0x3c, !PT ;  /* 0x0000000504067212 */ /* 0x040fe400078e3cff */
[----:B------:R-:W-:-:S02]  /*06c0*/  LOP3.LUT R7, R4, R9, RZ, 0x3c, !PT ;  /* 0x0000000904077212 */ /* 0x000fc400078e3cff */
[----:B------:R-:W-:Y:S02]  /*06d0*/  SHF.R.U32.HI R3, RZ, 0x1e, R8 ;  /* 0x0000001eff037819 */ /* 0x000fe40000011608 */
[----:B------:R-:W0:Y:S01]  /*06e0*/  I2F.F64.S64 R4, R6 ;  /* 0x0000000600047312 */ /* 0x000e220000301c00 */
[C---:B------:R-:W-:Y:S02]  /*06f0*/  LOP3.LUT R0, R9.reuse, R0, RZ, 0x3c, !PT ;  /* 0x0000000009007212 */ /* 0x040fe400078e3cff */
[----:B------:R-:W-:Y:S02]  /*0700*/  LEA.HI R3, R9, R3, RZ, 0x1 ;  /* 0x0000000309037211 */ /* 0x000fe400078f08ff */
[----:B------:R-:W-:-:S03]  /*0710*/  ISETP.GE.AND P1, PT, R0, RZ, PT ;  /* 0x000000ff0000720c */ /* 0x000fc60003f26270 */
[----:B------:R-:W-:-:S04]  /*0720*/  IMAD.MOV R0, RZ, RZ, -R3 ;  /* 0x000000ffff007224 */ /* 0x000fc800078e0a03 */
[----:B------:R-:W-:Y:S01]  /*0730*/  @!P0 IMAD.MOV.U32 R3, RZ, RZ, R0 ;  /* 0x000000ffff038224 */ /* 0x000fe200078e0000 */
[----:B0-----:R-:W-:-:S10]  /*0740*/  DMUL R4, R4, UR4 ;  /* 0x0000000404047c28 */ /* 0x001fd40008000000 */
[----:B------:R-:W0:Y:S02]  /*0750*/  F2F.F32.F64 R4, R4 ;  /* 0x0000000400047310 */ /* 0x000e240000301000 */
[----:B0-----:R-:W-:-:S07]  /*0760*/  FSEL R6, -R4, R4, !P1 ;  /* 0x0000000404067208 */ /* 0x001fce0004800100 */
.L_x_1:
[----:B------:R-:W-:Y:S05]  /*0770*/  BSYNC.RECONVERGENT B0 ;  /* 0x0000000000007941 */ /* 0x000fea0003800200 */
.L_x_0:
[----:B------:R-:W-:Y:S01]  /*0780*/  MOV R0, 0x37cbac00 ;  /* 0x37cbac0000007802 */ /* 0x000fe20000000f00 */
[----:B------:R-:W-:Y:S01]  /*0790*/  FMUL R7, R6, R6 ;  /* 0x0000000606077220 */ /* 0x000fe20000400000 */
[----:B------:R-:W-:Y:S01]  /*07a0*/  LOP3.LUT R8, R3, 0x1, RZ, 0xc0, !PT ;  /* 0x0000000103087812 */ /* 0x000fe200078ec0ff */
[----:B------:R-:W0:Y:S01]  /*07b0*/  LDC.64 R4, c[0x0][0x380] ;  /* 0x0000e000ff047b82 */ /* 0x000e220000000a00 */
[----:B------:R-:W-:Y:S02]  /*07c0*/  IMAD.MOV.U32 R9, RZ, RZ, 0x3effffff ;  /* 0x3effffffff097424 */ /* 0x000fe400078e00ff */
[----:B------:R-:W-:Y:S01]  /*07d0*/  FFMA R0, R7, R0, -0.0013887860113754868507 ;  /* 0xbab607ed07007423 */ /* 0x000fe20000000000 */
[----:B------:R-:W-:Y:S01]  /*07e0*/  ISETP.NE.U32.AND P0, PT, R8, 0x1, PT ;  /* 0x000000010800780c */ /* 0x000fe20003f05070 */
[----:B------:R-:W-:Y:S01]  /*07f0*/  IMAD.MOV.U32 R8, RZ, RZ, 0x3d2aaabb ;  /* 0x3d2aaabbff087424 */ /* 0x000fe200078e00ff */
[----:B------:R-:W-:Y:S02]  /*0800*/  LOP3.LUT P1, RZ, R3, 0x2, RZ, 0xc0, !PT ;  /* 0x0000000203ff7812 */ /* 0x000fe4000782c0ff */
[----:B------:R-:W-:-:S02]  /*0810*/  FSEL R0, R0, -0.00019574658654164522886, !P0 ;  /* 0xb94d415300007808 */ /* 0x000fc40004000000 */
[----:B------:R-:W-:Y:S02]  /*0820*/  FSEL R8, R8, 0.0083327032625675201416, !P0 ;  /* 0x3c0885e408087808 */ /* 0x000fe40004000000 */
[----:B------:R-:W-:-:S03]  /*0830*/  FSEL R3, -R9, -0.16666662693023681641, !P0 ;  /* 0xbe2aaaa809037808 */ /* 0x000fc60004000100 */
[----:B------:R-:W-:Y:S01]  /*0840*/  FFMA R8, R7, R0, R8 ;  /* 0x0000000007087223 */ /* 0x000fe20000000008 */
[----:B------:R-:W-:-:S03]  /*0850*/  FSEL R0, R6, 1, P0 ;  /* 0x3f80000006007808 */ /* 0x000fc60000000000 */
[C---:B------:R-:W-:Y:S02]  /*0860*/  FFMA R3, R7.reuse, R8, R3 ;  /* 0x0000000807037223 */ /* 0x040fe40000000003 */
[----:B------:R-:W-:-:S04]  /*0870*/  FFMA R7, R7, R0, RZ ;  /* 0x0000000007077223 */ /* 0x000fc800000000ff */
[----:B------:R-:W-:Y:S01]  /*0880*/  FFMA R3, R7, R3, R0 ;  /* 0x0000000307037223 */ /* 0x000fe20000000000 */
[----:B0-----:R-:W-:-:S04]  /*0890*/  IMAD.WIDE R4, R2, 0x4, R4 ;  /* 0x0000000402047825 */ /* 0x001fc800078e0204 */
[----:B------:R-:W-:-:S05]  /*08a0*/  @P1 FADD R3, RZ, -R3 ;  /* 0x80000003ff031221 */ /* 0x000fca0000000000 */
[----:B------:R-:W-:Y:S01]  /*08b0*/  STG.E desc[UR6][R4.64], R3 ;  /* 0x0000000304007986 */ /* 0x000fe2000c101906 */
[----:B------:R-:W-:Y:S05]  /*08c0*/  EXIT ;  /* 0x000000000000794d */ /* 0x000fea0003800000 */
.L_x_5:
[----:B------:R-:W-:-:S00]  /*08d0*/  BRA `(.L_x_5) ;  /* 0xfffffffc00fc7947 */ /* 0x000fc0000383ffff */
[----:B------:R-:W-:-:S00]  /*08e0*/  NOP ;  /* 0x0000000000007918 */ /* 0x000fc00000000000 */
        /* <DEDUP_REMOVED lines=9> */
.L_x_6:


//--------------------- .nv.global.init           --------------------------
	.section	.nv.global.init,"aw",@progbits
	.align	4
.nv.global.init:
	.type		__cudart_i2opi_f,@object
	.size		__cudart_i2opi_f,(.L_0 - __cudart_i2opi_f)
__cudart_i2opi_f:
        /*0000*/ 	.byte	0x41, 0x90, 0x43, 0x3c, 0x99, 0x95, 0x62, 0xdb, 0xc0, 0xdd, 0x34, 0xf5, 0xd1, 0x57, 0x27, 0xfc
        /*0010*/ 	.byte	0x29, 0x15, 0x44, 0x4e, 0x6e, 0x83, 0xf9, 0xa2
.L_0:


//--------------------- .nv.shared.reserved.0     --------------------------
	.section	.nv.shared.reserved.0,"aw",@nobits
	.weak		__nv_reservedSMEM_offset_0_alias
	.size		__nv_reservedSMEM_offset_0_alias, 0, 64
	.other		__nv_reservedSMEM_offset_0_alias,@"STO_CUDA_RESERVED_SHARED STV_DEFAULT"
__nv_reservedSMEM_offset_0_alias:
	.zero		0
	.zero		64


//--------------------- .nv.constant0._Z14sineActivationPfS_if --------------------------
	.section	.nv.constant0._Z14sineActivationPfS_if,"a",@progbits
	.sectionflags	@""
	.align	4
.nv.constant0._Z14sineActivationPfS_if:
	.zero		920


//--------------------- SYMBOLS --------------------------

	.type		.nv.reservedSmem.offset0,@object
	.size		.nv.reservedSmem.offset0,0x4
